//
// Generated by NVIDIA NVVM Compiler
//
// Compiler Build ID: CL-36424714
// Cuda compilation tools, release 13.0, V13.0.88
// Based on NVVM 20.0.0
//

.version 9.0
.target sm_100
.address_size 64


.entry _Z13FractalKerneliiiPh(
	.param .u32 _Z13FractalKerneliiiPh_param_0,
	.param .u32 _Z13FractalKerneliiiPh_param_1,
	.param .u32 _Z13FractalKerneliiiPh_param_2,
	.param .u64 .ptr .align 1 _Z13FractalKerneliiiPh_param_3
)
{


	ret;

}


// ===== COMPILED SASS (sm_100) =====

	.target	sm_100

	.elftype	@"ET_EXEC"


//--------------------- .note.nv.tkinfo           --------------------------
	.section	.note.nv.tkinfo,"",@"SHT_NOTE"
	.sectionflags	@"SHF_NOTE_NV_TKINFO"
	.tkinfo
        /*0018*/ 	.word	0x00000002
        /*0030*/ 	.string	""
        /*0030*/ 	.string	"ptxas"
        /*0030*/ 	.string	"Cuda compilation tools, release 13.0, V13.0.88"
        /*0030*/ 	.string	"Build cuda_13.0.r13.0/compiler.36424714_0"
        /*0030*/ 	.string	"-arch sm_100 -m 64 "



//--------------------- .note.nv.cuinfo           --------------------------
	.section	.note.nv.cuinfo,"",@"SHT_NOTE"
	.sectionflags	@"SHF_NOTE_NV_CUINFO"
        /*0018*/ 	.short	0x0002
        /*001a*/ 	.short	0x0064
        /*001c*/ 	.short	0x0082
	.zero		2


//--------------------- .nv.info                  --------------------------
	.section	.nv.info,"",@"SHT_CUDA_INFO"
	.align	4


	//----- nvinfo : EIATTR_REGCOUNT
	.align		4
        /*0000*/ 	.byte	0x04, 0x2f
        /*0002*/ 	.short	(.L_1 - .L_0)
	.align		4
.L_0:
        /*0004*/ 	.word	index@(_Z13FractalKerneliiiPh)
        /*0008*/ 	.word	0x00000004


	//----- nvinfo : EIATTR_FRAME_SIZE
	.align		4
.L_1:
        /*000c*/ 	.byte	0x04, 0x11
        /*000e*/ 	.short	(.L_3 - .L_2)
	.align		4
.L_2:
        /*0010*/ 	.word	index@(_Z13FractalKerneliiiPh)
        /*0014*/ 	.word	0x00000000


	//----- nvinfo : EIATTR_MIN_STACK_SIZE
	.align		4
.L_3:
        /*0018*/ 	.byte	0x04, 0x12
        /*001a*/ 	.short	(.L_5 - .L_4)
	.align		4
.L_4:
        /*001c*/ 	.word	index@(_Z13FractalKerneliiiPh)
        /*0020*/ 	.word	0x00000000
.L_5:


//--------------------- .nv.compat                --------------------------
	.section	.nv.compat,"",@"SHT_CUDA_COMPAT_INFO"
	.align	4
        /*0000*/ 	.byte	0x02, 0x09, 0x00, 0x00, 0x02, 0x02, 0x01, 0x00, 0x02, 0x05, 0x05, 0x00, 0x03, 0x07, 0x01, 0x01
        /*0010*/ 	.byte	0x02, 0x03, 0x00, 0x00, 0x02, 0x06, 0x01, 0x00, 0x04, 0x0b, 0x08, 0x00, 0x09, 0x00, 0x00, 0x00
        /*0020*/ 	.byte	0x00, 0x00, 0x00, 0x00


//--------------------- .nv.info._Z13FractalKerneliiiPh --------------------------
	.section	.nv.info._Z13FractalKerneliiiPh,"",@"SHT_CUDA_INFO"
	.sectionflags	@""
	.align	4


	//----- nvinfo : EIATTR_CUDA_API_VERSION
	.align		4
        /*0000*/ 	.byte	0x04, 0x37
        /*0002*/ 	.short	(.L_7 - .L_6)
.L_6:
        /*0004*/ 	.word	0x00000082


	//----- nvinfo : EIATTR_KPARAM_INFO
	.align		4
.L_7:
        /*0008*/ 	.byte	0x04, 0x17
        /*000a*/ 	.short	(.L_9 - .L_8)
.L_8:
        /*000c*/ 	.word	0x00000000
        /*0010*/ 	.short	0x0003
        /*0012*/ 	.short	0x0010
        /*0014*/ 	.byte	0x00, 0xf5, 0x21, 0x00


	//----- nvinfo : EIATTR_KPARAM_INFO
	.align		4
.L_9:
        /*0018*/ 	.byte	0x04, 0x17
        /*001a*/ 	.short	(.L_11 - .L_10)
.L_10:
        /*001c*/ 	.word	0x00000000
        /*0020*/ 	.short	0x0002
        /*0022*/ 	.short	0x0008
        /*0024*/ 	.byte	0x00, 0xf0, 0x11, 0x00


	//----- nvinfo : EIATTR_KPARAM_INFO
	.align		4
.L_11:
        /*0028*/ 	.byte	0x04, 0x17
        /*002a*/ 	.short	(.L_13 - .L_12)
.L_12:
        /*002c*/ 	.word	0x00000000
        /*0030*/ 	.short	0x0001
        /*0032*/ 	.short	0x0004
        /*0034*/ 	.byte	0x00, 0xf0, 0x11, 0x00


	//----- nvinfo : EIATTR_KPARAM_INFO
	.align		4
.L_13:
        /*0038*/ 	.byte	0x04, 0x17
        /*003a*/ 	.short	(.L_15 - .L_14)
.L_14:
        /*003c*/ 	.word	0x00000000
        /*0040*/ 	.short	0x0000
        /*0042*/ 	.short	0x0000
        /*0044*/ 	.byte	0x00, 0xf0, 0x11, 0x00


	//----- nvinfo : EIATTR_SPARSE_MMA_MASK
	.align		4
.L_15:
        /*0048*/ 	.byte	0x03, 0x50
        /*004a*/ 	.short	0x0000


	//----- nvinfo : EIATTR_MAXREG_COUNT
	.align		4
        /*004c*/ 	.byte	0x03, 0x1b
        /*004e*/ 	.short	0x00ff


	//----- nvinfo : EIATTR_MERCURY_ISA_VERSION
	.align		4
        /*0050*/ 	.byte	0x03, 0x5f
        /*0052*/ 	.short	0x0101


	//----- nvinfo : EIATTR_VRC_CTA_INIT_COUNT
	.align		4
        /*0054*/ 	.byte	0x02, 0x4a
	.zero		1
	.zero		1


	//----- nvinfo : EIATTR_EXIT_INSTR_OFFSETS
	.align		4
        /*0058*/ 	.byte	0x04, 0x1c
        /*005a*/ 	.short	(.L_17 - .L_16)


	//   ....[0]....
.L_16:
        /*005c*/ 	.word	0x00000010


	//----- nvinfo : EIATTR_CBANK_PARAM_SIZE
	.align		4
.L_17:
        /*0060*/ 	.byte	0x03, 0x19
        /*0062*/ 	.short	0x0018


	//----- nvinfo : EIATTR_PARAM_CBANK
	.align		4
        /*0064*/ 	.byte	0x04, 0x0a
        /*0066*/ 	.short	(.L_19 - .L_18)
	.align		4
.L_18:
        /*0068*/ 	.word	index@(.nv.constant0._Z13FractalKerneliiiPh)
        /*006c*/ 	.short	0x0380
        /*006e*/ 	.short	0x0018


	//----- nvinfo : EIATTR_SW_WAR
	.align		4
.L_19:
        /*0070*/ 	.byte	0x04, 0x36
        /*0072*/ 	.short	(.L_21 - .L_20)
.L_20:
        /*0074*/ 	.word	0x00000008
.L_21:


//--------------------- .nv.callgraph             --------------------------
	.section	.nv.callgraph,"",@"SHT_CUDA_CALLGRAPH"
	.align	4
	.sectionentsize	8
	.align		4
        /*0000*/ 	.word	0x00000000
	.align		4
        /*0004*/ 	.word	0xffffffff
	.align		4
        /*0008*/ 	.word	0x00000000
	.align		4
        /*000c*/ 	.word	0xfffffffe
	.align		4
        /*0010*/ 	.word	0x00000000
	.align		4
        /*0014*/ 	.word	0xfffffffd
	.align		4
        /*0018*/ 	.word	0x00000000
	.align		4
        /*001c*/ 	.word	0xfffffffc


//--------------------- .text._Z13FractalKerneliiiPh --------------------------
	.section	.text._Z13FractalKerneliiiPh,"ax",@progbits
	.align	128
.text._Z13FractalKerneliiiPh:
        .type           _Z13FractalKerneliiiPh,@function
        .size           _Z13FractalKerneliiiPh,(.L_x_1 - _Z13FractalKerneliiiPh)
        .other          _Z13FractalKerneliiiPh,@"STO_CUDA_ENTRY STV_DEFAULT"
_Z13FractalKerneliiiPh:
[----:B------:R-:W-:Y:S01]  /*0000*/  LDC R1, c[0x0][0x37c] ;  /* 0x0000df00ff017b82 */ /* 0x000fe20000000800 */
[----:B------:R-:W-:Y:S05]  /*0010*/  EXIT ;  /* 0x000000000000794d */ /* 0x000fea0003800000 */
.L_x_0:
[----:B------:R-:W-:-:S00]  /*0020*/  BRA `(.L_x_0) ;  /* 0xfffffffc00fc7947 */ /* 0x000fc0000383ffff */
[----:B------:R-:W-:-:S00]  /*0030*/  NOP ;  /* 0x0000000000007918 */ /* 0x000fc00000000000 */
        /* <DEDUP_REMOVED lines=12> */
.L_x_1:


//--------------------- .nv.shared.reserved.0     --------------------------
	.section	.nv.shared.reserved.0,"aw",@nobits
	.weak		__nv_reservedSMEM_offset_0_alias
	.size		__nv_reservedSMEM_offset_0_alias, 0, 64
	.other		__nv_reservedSMEM_offset_0_alias,@"STO_CUDA_RESERVED_SHARED STV_DEFAULT"
__nv_reservedSMEM_offset_0_alias:
	.zero		0
	.zero		64


//--------------------- .nv.constant0._Z13FractalKerneliiiPh --------------------------
	.section	.nv.constant0._Z13FractalKerneliiiPh,"a",@progbits
	.sectionflags	@""
	.align	4
.nv.constant0._Z13FractalKerneliiiPh:
	.zero		920


//--------------------- SYMBOLS --------------------------

	.type		.nv.reservedSmem.offset0,@object
	.size		.nv.reservedSmem.offset0,0x4
